	.headerflags	@"EF_CUDA_TEXMODE_UNIFIED EF_CUDA_64BIT_ADDRESS EF_CUDA_ACCELERATORS EF_CUDA_SM90 EF_CUDA_VIRTUAL_SM(EF_CUDA_SM90)"
	.elftype	@"ET_EXEC"


//--------------------- .nv.info                  --------------------------
	.section	.nv.info,"",@"SHT_CUDA_INFO"
	.align	4


	//----- nvinfo : EIATTR_REGCOUNT
	.align		4
        /*0000*/ 	.byte	0x04, 0x2f
        /*0002*/ 	.short	(.L_1 - .L_0)
	.align		4
.L_0:
        /*0004*/ 	.word	index@(triton_poi_fused_cat_10)
        /*0008*/ 	.word	0x0000000a


	//----- nvinfo : EIATTR_MIN_STACK_SIZE
	.align		4
.L_1:
        /*000c*/ 	.byte	0x04, 0x12
        /*000e*/ 	.short	(.L_3 - .L_2)
	.align		4
.L_2:
        /*0010*/ 	.word	index@(triton_poi_fused_cat_10)
        /*0014*/ 	.word	0x00000000


	//----- nvinfo : EIATTR_FRAME_SIZE
	.align		4
.L_3:
        /*0018*/ 	.byte	0x04, 0x11
        /*001a*/ 	.short	(.L_5 - .L_4)
	.align		4
.L_4:
        /*001c*/ 	.word	index@(triton_poi_fused_cat_10)
        /*0020*/ 	.word	0x00000000


	//----- nvinfo : EIATTR_MIN_STACK_SIZE
	.align		4
.L_5:
        /*0024*/ 	.byte	0x04, 0x12
        /*0026*/ 	.short	(.L_7 - .L_6)
	.align		4
.L_6:
        /*0028*/ 	.word	index@(triton_poi_fused_cat_10)
        /*002c*/ 	.word	0x00000000
.L_7:


//--------------------- .nv.info.triton_poi_fused_cat_10 --------------------------
	.section	.nv.info.triton_poi_fused_cat_10,"",@"SHT_CUDA_INFO"
	.sectionflags	@""
	.align	4


	//----- nvinfo : EIATTR_CUDA_API_VERSION
	.align		4
        /*0000*/ 	.byte	0x04, 0x37
        /*0002*/ 	.short	(.L_9 - .L_8)
.L_8:
        /*0004*/ 	.word	0x0000007c


	//----- nvinfo : EIATTR_KPARAM_INFO
	.align		4
.L_9:
        /*0008*/ 	.byte	0x04, 0x17
        /*000a*/ 	.short	(.L_11 - .L_10)
.L_10:
        /*000c*/ 	.word	0x00000000
        /*0010*/ 	.short	0x0002
        /*0012*/ 	.short	0x0010
        /*0014*/ 	.byte	0x00, 0xf0, 0x11, 0x00


	//----- nvinfo : EIATTR_KPARAM_INFO
	.align		4
.L_11:
        /*0018*/ 	.byte	0x04, 0x17
        /*001a*/ 	.short	(.L_13 - .L_12)
.L_12:
        /*001c*/ 	.word	0x00000000
        /*0020*/ 	.short	0x0001
        /*0022*/ 	.short	0x0008
        /*0024*/ 	.byte	0x00, 0xf4, 0x21, 0x00


	//----- nvinfo : EIATTR_KPARAM_INFO
	.align		4
.L_13:
        /*0028*/ 	.byte	0x04, 0x17
        /*002a*/ 	.short	(.L_15 - .L_14)
.L_14:
        /*002c*/ 	.word	0x00000000
        /*0030*/ 	.short	0x0000
        /*0032*/ 	.short	0x0000
        /*0034*/ 	.byte	0x00, 0xf4, 0x21, 0x00


	//----- nvinfo : EIATTR_SPARSE_MMA_MASK
	.align		4
.L_15:
        /*0038*/ 	.byte	0x03, 0x50
        /*003a*/ 	.short	0x0000


	//----- nvinfo : EIATTR_MAXREG_COUNT
	.align		4
        /*003c*/ 	.byte	0x03, 0x1b
        /*003e*/ 	.short	0x00ff


	//----- nvinfo : EIATTR_EXIT_INSTR_OFFSETS
	.align		4
        /*0040*/ 	.byte	0x04, 0x1c
        /*0042*/ 	.short	(.L_17 - .L_16)


	//   ....[0]....
.L_16:
        /*0044*/ 	.word	0x000001b0


	//   ....[1]....
        /*0048*/ 	.word	0x000001d0


	//----- nvinfo : EIATTR_REQNTID
	.align		4
.L_17:
        /*004c*/ 	.byte	0x04, 0x10
        /*004e*/ 	.short	(.L_19 - .L_18)
.L_18:
        /*0050*/ 	.word	0x00000080
        /*0054*/ 	.word	0x00000001
        /*0058*/ 	.word	0x00000001


	//----- nvinfo : EIATTR_CBANK_PARAM_SIZE
	.align		4
.L_19:
        /*005c*/ 	.byte	0x03, 0x19
        /*005e*/ 	.short	0x0014


	//----- nvinfo : EIATTR_PARAM_CBANK
	.align		4
        /*0060*/ 	.byte	0x04, 0x0a
        /*0062*/ 	.short	(.L_21 - .L_20)
	.align		4
.L_20:
        /*0064*/ 	.word	index@(.nv.constant0.triton_poi_fused_cat_10)
        /*0068*/ 	.short	0x0210
        /*006a*/ 	.short	0x0014


	//----- nvinfo : EIATTR_SW_WAR
	.align		4
.L_21:
        /*006c*/ 	.byte	0x04, 0x36
        /*006e*/ 	.short	(.L_23 - .L_22)
.L_22:
        /*0070*/ 	.word	0x00000008
.L_23:


//--------------------- .nv.callgraph             --------------------------
	.section	.nv.callgraph,"",@"SHT_CUDA_CALLGRAPH"
	.align	4
	.sectionentsize	8
	.align		4
        /*0000*/ 	.word	0x00000000
	.align		4
        /*0004*/ 	.word	0xffffffff
	.align		4
        /*0008*/ 	.word	0x00000000
	.align		4
        /*000c*/ 	.word	0xfffffffe
	.align		4
        /*0010*/ 	.word	0x00000000
	.align		4
        /*0014*/ 	.word	0xfffffffd
	.align		4
        /*0018*/ 	.word	0x00000000
	.align		4
        /*001c*/ 	.word	0xfffffffc


//--------------------- .text.triton_poi_fused_cat_10 --------------------------
	.section	.text.triton_poi_fused_cat_10,"ax",@progbits
	.align	128
        .global         triton_poi_fused_cat_10
        .type           triton_poi_fused_cat_10,@function
        .size           triton_poi_fused_cat_10,(.L_x_1 - triton_poi_fused_cat_10)
        .other          triton_poi_fused_cat_10,@"STO_CUDA_ENTRY STV_DEFAULT"
triton_poi_fused_cat_10:
.text.triton_poi_fused_cat_10:
[----:B------:R-:W0:Y:S02]  /*0000*/  LDC R1, c[0x0][0x28] ;  /* 0x00000a00ff017b82 */ /* 0x000e240000000800 */
[----:B------:R-:W1:Y:S01]  /*0010*/  S2R R0, SR_TID.X ;  /* 0x0000000000007919 */ /* 0x000e620000002100 */
[----:B------:R-:W-:Y:S01]  /*0020*/  ULDC.64 UR4, c[0x0][0x208] ;  /* 0x0000820000047ab9 */ /* 0x000fe20000000a00 */
[----:B------:R-:W2:Y:S01]  /*0030*/  S2R R7, SR_CTAID.X ;  /* 0x0000000000077919 */ /* 0x000ea20000002500 */
[----:B-1----:R-:W-:Y:S02]  /*0040*/  LOP3.LUT R0, R0, 0x7f, RZ, 0xc0, !PT ;  /* 0x0000007f00007812 */ /* 0x002fe400078ec0ff */
[----:B--2---:R-:W-:-:S03]  /*0050*/  SHF.R.S32.HI R2, RZ, 0x18, R7 ;  /* 0x00000018ff027819 */ /* 0x004fc60000011407 */
[----:B------:R-:W-:Y:S01]  /*0060*/  IMAD R7, R7, 0x80, R0 ;  /* 0x0000008007077824 */ /* 0x000fe200078e0200 */
[----:B------:R-:W-:Y:S02]  /*0070*/  SGXT R0, R2, 0x1 ;  /* 0x000000010200781a */ /* 0x000fe40000000200 */
[----:B------:R-:W1:Y:S02]  /*0080*/  LDC.64 R2, c[0x0][0x210] ;  /* 0x00008400ff027b82 */ /* 0x000e640000000a00 */
[----:B------:R-:W-:-:S04]  /*0090*/  LEA.HI R0, R0, R7, RZ, 0x2 ;  /* 0x0000000700007211 */ /* 0x000fc800078f10ff */
[----:B------:R-:W-:Y:S02]  /*00a0*/  SHF.R.S32.HI R4, RZ, 0x2, R0 ;  /* 0x00000002ff047819 */ /* 0x000fe40000011400 */
[----:B------:R-:W-:Y:S02]  /*00b0*/  LOP3.LUT R0, R0, 0xfffffffc, RZ, 0xc0, !PT ;  /* 0xfffffffc00007812 */ /* 0x000fe400078ec0ff */
[----:B------:R-:W-:-:S03]  /*00c0*/  LEA.HI R5, R4, R4, RZ, 0x2 ;  /* 0x0000000404057211 */ /* 0x000fc600078f10ff */
[----:B------:R-:W-:Y:S01]  /*00d0*/  IMAD.IADD R0, R7, 0x1, -R0 ;  /* 0x0000000107007824 */ /* 0x000fe200078e0a00 */
[----:B------:R-:W-:-:S05]  /*00e0*/  LOP3.LUT R5, R5, 0xfffffffc, RZ, 0xc0, !PT ;  /* 0xfffffffc05057812 */ /* 0x000fca00078ec0ff */
[----:B------:R-:W-:-:S05]  /*00f0*/  IMAD.IADD R5, R4, 0x1, -R5 ;  /* 0x0000000104057824 */ /* 0x000fca00078e0a05 */
[----:B------:R-:W-:Y:S01]  /*0100*/  LOP3.LUT R0, R5, R0, RZ, 0xfc, !PT ;  /* 0x0000000005007212 */ /* 0x000fe200078efcff */
[----:B-1----:R-:W-:Y:S01]  /*0110*/  IMAD.WIDE R2, R7, 0x4, R2 ;  /* 0x0000000407027825 */ /* 0x002fe200078e0202 */
[----:B------:R-:W1:Y:S02]  /*0120*/  LDC.64 R4, c[0x0][0x218] ;  /* 0x00008600ff047b82 */ /* 0x000e640000000a00 */
[----:B------:R-:W-:Y:S01]  /*0130*/  ISETP.GT.AND P0, PT, R0, -0x1, PT ;  /* 0xffffffff0000780c */ /* 0x000fe20003f04270 */
[----:B------:R-:W-:-:S03]  /*0140*/  IMAD.MOV.U32 R0, RZ, RZ, RZ ;  /* 0x000000ffff007224 */ /* 0x000fc600078e00ff */
[----:B------:R-:W-:-:S13]  /*0150*/  ISETP.LT.AND P0, PT, R7, 0x100, P0 ;  /* 0x000001000700780c */ /* 0x000fda0000701270 */
[----:B------:R-:W2:Y:S01]  /*0160*/  @P0 LDG.E R0, desc[UR4][R2.64] ;  /* 0x0000000402000981 */ /* 0x000ea2000c1e1900 */
[C---:B------:R-:W-:Y:S01]  /*0170*/  ISETP.GE.AND P1, PT, R7.reuse, 0x100, PT ;  /* 0x000001000700780c */ /* 0x040fe20003f26270 */
[----:B------:R-:W-:-:S04]  /*0180*/  IMAD R7, R7, 0x19, RZ ;  /* 0x0000001907077824 */ /* 0x000fc800078e02ff */
[----:B-1----:R-:W-:Y:S01]  /*0190*/  IMAD.WIDE R4, R7, 0x4, R4 ;  /* 0x0000000407047825 */ /* 0x002fe200078e0204 */
[----:B--2---:R-:W-:-:S07]  /*01a0*/  SEL R7, R0, 0xc61c4000, P0 ;  /* 0xc61c400000077807 */ /* 0x004fce0000000000 */
[----:B------:R-:W-:Y:S05]  /*01b0*/  @P1 EXIT ;  /* 0x000000000000194d */ /* 0x000fea0003800000 */
[----:B------:R-:W-:Y:S01]  /*01c0*/  STG.E desc[UR4][R4.64], R7 ;  /* 0x0000000704007986 */ /* 0x000fe2000c101904 */
[----:B------:R-:W-:Y:S05]  /*01d0*/  EXIT ;  /* 0x000000000000794d */ /* 0x000fea0003800000 */
.L_x_0:
[----:B------:R-:W-:-:S00]  /*01e0*/  BRA `(.L_x_0) ;  /* 0xfffffffc00fc7947 */ /* 0x000fc0000383ffff */
[----:B------:R-:W-:-:S00]  /*01f0*/  NOP ;  /* 0x0000000000007918 */ /* 0x000fc00000000000 */
        /* <DEDUP_REMOVED lines=8> */
.L_x_1:


//--------------------- .nv.constant0.triton_poi_fused_cat_10 --------------------------
	.section	.nv.constant0.triton_poi_fused_cat_10,"a",@progbits
	.sectionflags	@""
	.align	4
.nv.constant0.triton_poi_fused_cat_10:
	.zero		548
